	.headerflags	@"EF_CUDA_TEXMODE_UNIFIED EF_CUDA_64BIT_ADDRESS EF_CUDA_ACCELERATORS EF_CUDA_SM90 EF_CUDA_VIRTUAL_SM(EF_CUDA_SM90)"
	.elftype	@"ET_EXEC"


//--------------------- .nv.info                  --------------------------
	.section	.nv.info,"",@"SHT_CUDA_INFO"
	.align	4


	//----- nvinfo : EIATTR_REGCOUNT
	.align		4
        /*0000*/ 	.byte	0x04, 0x2f
        /*0002*/ 	.short	(.L_1 - .L_0)
	.align		4
.L_0:
        /*0004*/ 	.word	index@(triton_poi_fused_convolution_relu_11)
        /*0008*/ 	.word	0x0000000c


	//----- nvinfo : EIATTR_MIN_STACK_SIZE
	.align		4
.L_1:
        /*000c*/ 	.byte	0x04, 0x12
        /*000e*/ 	.short	(.L_3 - .L_2)
	.align		4
.L_2:
        /*0010*/ 	.word	index@(triton_poi_fused_convolution_relu_11)
        /*0014*/ 	.word	0x00000000


	//----- nvinfo : EIATTR_FRAME_SIZE
	.align		4
.L_3:
        /*0018*/ 	.byte	0x04, 0x11
        /*001a*/ 	.short	(.L_5 - .L_4)
	.align		4
.L_4:
        /*001c*/ 	.word	index@(triton_poi_fused_convolution_relu_11)
        /*0020*/ 	.word	0x00000000


	//----- nvinfo : EIATTR_MIN_STACK_SIZE
	.align		4
.L_5:
        /*0024*/ 	.byte	0x04, 0x12
        /*0026*/ 	.short	(.L_7 - .L_6)
	.align		4
.L_6:
        /*0028*/ 	.word	index@(triton_poi_fused_convolution_relu_11)
        /*002c*/ 	.word	0x00000000
.L_7:


//--------------------- .nv.info.triton_poi_fused_convolution_relu_11 --------------------------
	.section	.nv.info.triton_poi_fused_convolution_relu_11,"",@"SHT_CUDA_INFO"
	.sectionflags	@""
	.align	4


	//----- nvinfo : EIATTR_CUDA_API_VERSION
	.align		4
        /*0000*/ 	.byte	0x04, 0x37
        /*0002*/ 	.short	(.L_9 - .L_8)
.L_8:
        /*0004*/ 	.word	0x0000007c


	//----- nvinfo : EIATTR_KPARAM_INFO
	.align		4
.L_9:
        /*0008*/ 	.byte	0x04, 0x17
        /*000a*/ 	.short	(.L_11 - .L_10)
.L_10:
        /*000c*/ 	.word	0x00000000
        /*0010*/ 	.short	0x0002
        /*0012*/ 	.short	0x0010
        /*0014*/ 	.byte	0x00, 0xf0, 0x11, 0x00


	//----- nvinfo : EIATTR_KPARAM_INFO
	.align		4
.L_11:
        /*0018*/ 	.byte	0x04, 0x17
        /*001a*/ 	.short	(.L_13 - .L_12)
.L_12:
        /*001c*/ 	.word	0x00000000
        /*0020*/ 	.short	0x0001
        /*0022*/ 	.short	0x0008
        /*0024*/ 	.byte	0x00, 0xf4, 0x21, 0x00


	//----- nvinfo : EIATTR_KPARAM_INFO
	.align		4
.L_13:
        /*0028*/ 	.byte	0x04, 0x17
        /*002a*/ 	.short	(.L_15 - .L_14)
.L_14:
        /*002c*/ 	.word	0x00000000
        /*0030*/ 	.short	0x0000
        /*0032*/ 	.short	0x0000
        /*0034*/ 	.byte	0x00, 0xf4, 0x21, 0x00


	//----- nvinfo : EIATTR_SPARSE_MMA_MASK
	.align		4
.L_15:
        /*0038*/ 	.byte	0x03, 0x50
        /*003a*/ 	.short	0x0000


	//----- nvinfo : EIATTR_MAXREG_COUNT
	.align		4
        /*003c*/ 	.byte	0x03, 0x1b
        /*003e*/ 	.short	0x00ff


	//----- nvinfo : EIATTR_EXIT_INSTR_OFFSETS
	.align		4
        /*0040*/ 	.byte	0x04, 0x1c
        /*0042*/ 	.short	(.L_17 - .L_16)


	//   ....[0]....
.L_16:
        /*0044*/ 	.word	0x000001b0


	//   ....[1]....
        /*0048*/ 	.word	0x000001d0


	//----- nvinfo : EIATTR_REQNTID
	.align		4
.L_17:
        /*004c*/ 	.byte	0x04, 0x10
        /*004e*/ 	.short	(.L_19 - .L_18)
.L_18:
        /*0050*/ 	.word	0x00000100
        /*0054*/ 	.word	0x00000001
        /*0058*/ 	.word	0x00000001


	//----- nvinfo : EIATTR_CBANK_PARAM_SIZE
	.align		4
.L_19:
        /*005c*/ 	.byte	0x03, 0x19
        /*005e*/ 	.short	0x0014


	//----- nvinfo : EIATTR_PARAM_CBANK
	.align		4
        /*0060*/ 	.byte	0x04, 0x0a
        /*0062*/ 	.short	(.L_21 - .L_20)
	.align		4
.L_20:
        /*0064*/ 	.word	index@(.nv.constant0.triton_poi_fused_convolution_relu_11)
        /*0068*/ 	.short	0x0210
        /*006a*/ 	.short	0x0014


	//----- nvinfo : EIATTR_SW_WAR
	.align		4
.L_21:
        /*006c*/ 	.byte	0x04, 0x36
        /*006e*/ 	.short	(.L_23 - .L_22)
.L_22:
        /*0070*/ 	.word	0x00000008
.L_23:


//--------------------- .nv.callgraph             --------------------------
	.section	.nv.callgraph,"",@"SHT_CUDA_CALLGRAPH"
	.align	4
	.sectionentsize	8
	.align		4
        /*0000*/ 	.word	0x00000000
	.align		4
        /*0004*/ 	.word	0xffffffff
	.align		4
        /*0008*/ 	.word	0x00000000
	.align		4
        /*000c*/ 	.word	0xfffffffe
	.align		4
        /*0010*/ 	.word	0x00000000
	.align		4
        /*0014*/ 	.word	0xfffffffd
	.align		4
        /*0018*/ 	.word	0x00000000
	.align		4
        /*001c*/ 	.word	0xfffffffc


//--------------------- .text.triton_poi_fused_convolution_relu_11 --------------------------
	.section	.text.triton_poi_fused_convolution_relu_11,"ax",@progbits
	.align	128
        .global         triton_poi_fused_convolution_relu_11
        .type           triton_poi_fused_convolution_relu_11,@function
        .size           triton_poi_fused_convolution_relu_11,(.L_x_1 - triton_poi_fused_convolution_relu_11)
        .other          triton_poi_fused_convolution_relu_11,@"STO_CUDA_ENTRY STV_DEFAULT"
triton_poi_fused_convolution_relu_11:
.text.triton_poi_fused_convolution_relu_11:
[----:B------:R-:W0:Y:S02]  /*0000*/  LDC R1, c[0x0][0x28] ;  /* 0x00000a00ff017b82 */ /* 0x000e240000000800 */
[----:B------:R-:W1:Y:S01]  /*0010*/  S2R R0, SR_TID.X ;  /* 0x0000000000007919 */ /* 0x000e620000002100 */
[----:B------:R-:W2:Y:S01]  /*0020*/  LDC.64 R2, c[0x0][0x210] ;  /* 0x00008400ff027b82 */ /* 0x000ea20000000a00 */
[----:B------:R-:W-:Y:S01]  /*0030*/  ULDC.64 UR4, c[0x0][0x208] ;  /* 0x0000820000047ab9 */ /* 0x000fe20000000a00 */
[----:B------:R-:W3:Y:S06]  /*0040*/  S2R R7, SR_CTAID.X ;  /* 0x0000000000077919 */ /* 0x000eec0000002500 */
[----:B------:R-:W4:Y:S01]  /*0050*/  LDC.64 R4, c[0x0][0x218] ;  /* 0x00008600ff047b82 */ /* 0x000f220000000a00 */
[----:B-1----:R-:W-:Y:S01]  /*0060*/  IMAD.SHL.U32 R0, R0, 0x2, RZ ;  /* 0x0000000200007824 */ /* 0x002fe200078e00ff */
[----:B---3--:R-:W-:-:S04]  /*0070*/  SHF.R.S32.HI R6, RZ, 0x16, R7 ;  /* 0x00000016ff067819 */ /* 0x008fc80000011407 */
[----:B------:R-:W-:-:S05]  /*0080*/  LOP3.LUT R0, R0, 0x1fe, RZ, 0xc0, !PT ;  /* 0x000001fe00007812 */ /* 0x000fca00078ec0ff */
[----:B------:R-:W-:Y:S01]  /*0090*/  IMAD R7, R7, 0x200, R0 ;  /* 0x0000020007077824 */ /* 0x000fe200078e0200 */
[----:B------:R-:W-:-:S03]  /*00a0*/  SGXT R0, R6, 0x1 ;  /* 0x000000010600781a */ /* 0x000fc60000000200 */
[C---:B--2---:R-:W-:Y:S01]  /*00b0*/  IMAD.WIDE R2, R7.reuse, 0x4, R2 ;  /* 0x0000000407027825 */ /* 0x044fe200078e0202 */
[----:B------:R-:W-:Y:S02]  /*00c0*/  LEA.HI R0, R0, R7, RZ, 0x5 ;  /* 0x0000000700007211 */ /* 0x000fe400078f28ff */
[----:B------:R-:W-:Y:S02]  /*00d0*/  ISETP.GE.AND P2, PT, R7, 0x78200, PT ;  /* 0x000782000700780c */ /* 0x000fe40003f46270 */
[----:B------:R-:W-:-:S05]  /*00e0*/  LOP3.LUT R0, R0, 0xffffffe0, RZ, 0xc0, !PT ;  /* 0xffffffe000007812 */ /* 0x000fca00078ec0ff */
[----:B------:R-:W-:Y:S01]  /*00f0*/  IMAD.IADD R9, R7, 0x1, -R0 ;  /* 0x0000000107097824 */ /* 0x000fe200078e0a00 */
[----:B------:R-:W-:-:S03]  /*0100*/  CS2R R6, SRZ ;  /* 0x0000000000067805 */ /* 0x000fc6000001ff00 */
[----:B----4-:R-:W-:Y:S01]  /*0110*/  IMAD.WIDE R4, R9, 0x4, R4 ;  /* 0x0000000409047825 */ /* 0x010fe200078e0204 */
[----:B------:R-:W-:Y:S02]  /*0120*/  CS2R R8, SRZ ;  /* 0x0000000000087805 */ /* 0x000fe4000001ff00 */
[----:B------:R-:W2:Y:S04]  /*0130*/  @!P2 LDG.E.64 R6, desc[UR4][R2.64] ;  /* 0x000000040206a981 */ /* 0x000ea8000c1e1b00 */
[----:B------:R-:W2:Y:S02]  /*0140*/  @!P2 LDG.E.EL.64 R8, desc[UR4][R4.64] ;  /* 0x000000040408a981 */ /* 0x000ea4000c2e1b00 */
[----:B--2---:R-:W-:Y:S01]  /*0150*/  FSETP.GEU.AND P0, PT, R6, -R8, PT ;  /* 0x800000080600720b */ /* 0x004fe20003f0e000 */
[----:B------:R-:W-:Y:S01]  /*0160*/  FADD R6, R8, R6 ;  /* 0x0000000608067221 */ /* 0x000fe20000000000 */
[----:B------:R-:W-:Y:S01]  /*0170*/  FADD R0, R9, R7 ;  /* 0x0000000709007221 */ /* 0x000fe20000000000 */
[----:B------:R-:W-:-:S03]  /*0180*/  FSETP.GEU.AND P1, PT, R7, -R9, PT ;  /* 0x800000090700720b */ /* 0x000fc60003f2e000 */
[----:B------:R-:W-:Y:S02]  /*0190*/  FSEL R6, R6, RZ, P0 ;  /* 0x000000ff06067208 */ /* 0x000fe40000000000 */
[----:B------:R-:W-:Y:S01]  /*01a0*/  FSEL R7, R0, RZ, P1 ;  /* 0x000000ff00077208 */ /* 0x000fe20000800000 */
[----:B------:R-:W-:Y:S07]  /*01b0*/  @P2 EXIT ;  /* 0x000000000000294d */ /* 0x000fee0003800000 */
[----:B------:R-:W-:Y:S01]  /*01c0*/  STG.E.64 desc[UR4][R2.64], R6 ;  /* 0x0000000602007986 */ /* 0x000fe2000c101b04 */
[----:B------:R-:W-:Y:S05]  /*01d0*/  EXIT ;  /* 0x000000000000794d */ /* 0x000fea0003800000 */
.L_x_0:
[----:B------:R-:W-:-:S00]  /*01e0*/  BRA `(.L_x_0) ;  /* 0xfffffffc00fc7947 */ /* 0x000fc0000383ffff */
[----:B------:R-:W-:-:S00]  /*01f0*/  NOP ;  /* 0x0000000000007918 */ /* 0x000fc00000000000 */
        /* <DEDUP_REMOVED lines=8> */
.L_x_1:


//--------------------- .nv.constant0.triton_poi_fused_convolution_relu_11 --------------------------
	.section	.nv.constant0.triton_poi_fused_convolution_relu_11,"a",@progbits
	.sectionflags	@""
	.align	4
.nv.constant0.triton_poi_fused_convolution_relu_11:
	.zero		548
